//
// Generated by NVIDIA NVVM Compiler
//
// Compiler Build ID: CL-36424714
// Cuda compilation tools, release 13.0, V13.0.88
// Based on NVVM 20.0.0
//

.version 9.0
.target sm_100
.address_size 64

	// .globl	_Z28kernelFuncBfloat16Arithmeticv
.global .align 4 .b8 __cudart_i2opi_f[24] = {65, 144, 67, 60, 153, 149, 98, 219, 192, 221, 52, 245, 209, 87, 39, 252, 41, 21, 68, 78, 110, 131, 249, 162};

.visible .entry _Z28kernelFuncBfloat16Arithmeticv()
{


	ret;

}
	// .globl	_Z29kernelFuncBfloat162Arithmeticv
.visible .entry _Z29kernelFuncBfloat162Arithmeticv()
{


	ret;

}
	// .globl	_Z28kernelFuncBfloat16Comparisonv
.visible .entry _Z28kernelFuncBfloat16Comparisonv()
{


	ret;

}
	// .globl	_Z29kernelFuncBfloat162Comparisonv
.visible .entry _Z29kernelFuncBfloat162Comparisonv()
{


	ret;

}
	// .globl	_Z23test_conversions_deviceP13__nv_bfloat16
.visible .entry _Z23test_conversions_deviceP13__nv_bfloat16(
	.param .u64 .ptr .align 1 _Z23test_conversions_deviceP13__nv_bfloat16_param_0
)
{
	.local .align 4 .b8 	__local_depot4[12];
	.reg .b64 	%SP;
	.reg .b64 	%SPL;
	.reg .b16 	%rs<15>;
	.reg .b32 	%r<10>;
	.reg .b64 	%rd<23>;

	mov.u64 	%SPL, __local_depot4;
	cvta.local.u64 	%SP, %SPL;
	ld.param.u64 	%rd1, [_Z23test_conversions_deviceP13__nv_bfloat16_param_0];
	add.u64 	%rd5, %SP, 0;
	add.u64 	%rd19, %SPL, 0;
	add.u64 	%rd17, %SP, 2;
	add.u64 	%rd20, %SPL, 2;
	add.u64 	%rd6, %SP, 4;
	add.u64 	%rd21, %SPL, 4;
	add.u64 	%rd18, %SP, 8;
	add.u64 	%rd22, %SPL, 8;
	// begin inline asm
	{.reg .b16 alow,ahigh,blow,bhigh;
  mov.b32 {alow,ahigh}, %r2;
  mov.b32 {blow,bhigh}, %r3;
  mov.b32 %r1, {alow,blow};}

	// end inline asm
	st.local.u32 	[%rd21], %r1;
	// begin inline asm
	cvt.rp.bf16.u16 %rs1, %rs2;
	// end inline asm
	st.local.u16 	[%rd19], %rs1;
	// begin inline asm
	ld.global.cv.b16 %rs3, [%rd1];
	// end inline asm
	// begin inline asm
	ld.global.cv.b16 %rs4, [%rd5];
	// end inline asm
	// begin inline asm
	ld.global.cv.b32 %r4, [%rd6];
	// end inline asm
	// begin inline asm
	ld.global.lu.b16 %rs5, [%rd1];
	// end inline asm
	// begin inline asm
	ld.global.lu.b16 %rs6, [%rd5];
	// end inline asm
	st.local.u16 	[%rd20], %rs6;
	// begin inline asm
	ld.global.lu.b32 %r5, [%rd6];
	// end inline asm
	st.local.u32 	[%rd22], %r5;
	add.s64 	%rd13, %rd1, 2;
	ld.local.u16 	%rs7, [%rd19];
	// begin inline asm
	st.global.cg.b16 [%rd13], %rs7;
	// end inline asm
	ld.local.u16 	%rs8, [%rd19];
	// begin inline asm
	st.global.cg.b16 [%rd17], %rs8;
	// end inline asm
	ld.local.u32 	%r6, [%rd21];
	// begin inline asm
	st.global.cg.b32 [%rd18], %r6;
	// end inline asm
	ld.local.u16 	%rs9, [%rd19];
	// begin inline asm
	st.global.cs.b16 [%rd1], %rs9;
	// end inline asm
	ld.local.u16 	%rs10, [%rd19];
	// begin inline asm
	st.global.cs.b16 [%rd17], %rs10;
	// end inline asm
	ld.local.u32 	%r7, [%rd21];
	// begin inline asm
	st.global.cs.b32 [%rd18], %r7;
	// end inline asm
	ld.local.u16 	%rs11, [%rd19];
	// begin inline asm
	st.global.wb.b16 [%rd13], %rs11;
	// end inline asm
	ld.local.u16 	%rs12, [%rd19];
	// begin inline asm
	st.global.wb.b16 [%rd17], %rs12;
	// end inline asm
	ld.local.u32 	%r8, [%rd21];
	// begin inline asm
	st.global.wb.b32 [%rd18], %r8;
	// end inline asm
	ld.local.u16 	%rs13, [%rd19];
	// begin inline asm
	st.global.wt.b16 [%rd1], %rs13;
	// end inline asm
	ld.local.u16 	%rs14, [%rd19];
	// begin inline asm
	st.global.wt.b16 [%rd17], %rs14;
	// end inline asm
	ld.local.u32 	%r9, [%rd21];
	// begin inline asm
	st.global.wt.b32 [%rd18], %r9;
	// end inline asm
	ret;

}
	// .globl	_Z22kernelFuncBfloat16Mathv
.visible .entry _Z22kernelFuncBfloat16Mathv()
{
	.reg .pred 	%p<6>;
	.reg .b16 	%rs<2>;
	.reg .b32 	%r<9>;
	.reg .b32 	%f<3>;

	// begin inline asm
	{ cvt.f32.bf16 %f1, %rs1;}

	// end inline asm
	abs.f32 	%f2, %f1;
	setp.ltu.f32 	%p2, %f2, 0f47CE4780;
	setp.eq.f32 	%p3, %f2, 0f7F800000;
	or.pred  	%p1, %p2, %p3;
	@%p1 bra 	$L__BB5_3;
	mov.b32 	%r7, 0;
$L__BB5_2:
	.pragma "nounroll";
	add.s32 	%r7, %r7, 1;
	setp.ne.s32 	%p4, %r7, 6;
	@%p4 bra 	$L__BB5_2;
$L__BB5_3:
	@%p1 bra 	$L__BB5_6;
	mov.b32 	%r8, 0;
$L__BB5_5:
	.pragma "nounroll";
	add.s32 	%r8, %r8, 1;
	setp.ne.s32 	%p5, %r8, 6;
	@%p5 bra 	$L__BB5_5;
$L__BB5_6:
	ret;

}
	// .globl	_Z23kernelFuncBfloat162Mathv
.visible .entry _Z23kernelFuncBfloat162Mathv()
{
	.reg .pred 	%p<11>;
	.reg .b16 	%rs<6>;
	.reg .b32 	%r<19>;
	.reg .b32 	%f<5>;

	// begin inline asm
	{.reg .b16 low,high;
 mov.b32 {low,high}, %r9;
 mov.b16 %rs2, low;}
	// end inline asm
	// begin inline asm
	{.reg .b16 low,high;
 mov.b32 {low,high}, %r10;
 mov.b16 %rs3, high;}
	// end inline asm
	// begin inline asm
	{ cvt.f32.bf16 %f1, %rs2;}

	// end inline asm
	abs.f32 	%f2, %f1;
	setp.ltu.f32 	%p3, %f2, 0f47CE4780;
	setp.eq.f32 	%p4, %f2, 0f7F800000;
	or.pred  	%p1, %p3, %p4;
	@%p1 bra 	$L__BB6_3;
	mov.b32 	%r15, 0;
$L__BB6_2:
	.pragma "nounroll";
	add.s32 	%r15, %r15, 1;
	setp.ne.s32 	%p5, %r15, 6;
	@%p5 bra 	$L__BB6_2;
$L__BB6_3:
	// begin inline asm
	{ cvt.f32.bf16 %f3, %rs3;}

	// end inline asm
	abs.f32 	%f4, %f3;
	setp.ltu.f32 	%p6, %f4, 0f47CE4780;
	setp.eq.f32 	%p7, %f4, 0f7F800000;
	or.pred  	%p2, %p6, %p7;
	@%p2 bra 	$L__BB6_6;
	mov.b32 	%r16, 0;
$L__BB6_5:
	.pragma "nounroll";
	add.s32 	%r16, %r16, 1;
	setp.ne.s32 	%p8, %r16, 6;
	@%p8 bra 	$L__BB6_5;
$L__BB6_6:
	@%p1 bra 	$L__BB6_9;
	mov.b32 	%r17, 0;
$L__BB6_8:
	.pragma "nounroll";
	add.s32 	%r17, %r17, 1;
	setp.ne.s32 	%p9, %r17, 6;
	@%p9 bra 	$L__BB6_8;
$L__BB6_9:
	@%p2 bra 	$L__BB6_12;
	mov.b32 	%r18, 0;
$L__BB6_11:
	.pragma "nounroll";
	add.s32 	%r18, %r18, 1;
	setp.ne.s32 	%p10, %r18, 6;
	@%p10 bra 	$L__BB6_11;
$L__BB6_12:
	ret;

}


// ===== COMPILED SASS (sm_100) =====

	.target	sm_100

	.elftype	@"ET_EXEC"


//--------------------- .note.nv.tkinfo           --------------------------
	.section	.note.nv.tkinfo,"",@"SHT_NOTE"
	.sectionflags	@"SHF_NOTE_NV_TKINFO"
	.tkinfo
        /*0018*/ 	.word	0x00000002
        /*0030*/ 	.string	""
        /*0030*/ 	.string	"ptxas"
        /*0030*/ 	.string	"Cuda compilation tools, release 13.0, V13.0.88"
        /*0030*/ 	.string	"Build cuda_13.0.r13.0/compiler.36424714_0"
        /*0030*/ 	.string	"-arch sm_100 -m 64 "



//--------------------- .note.nv.cuinfo           --------------------------
	.section	.note.nv.cuinfo,"",@"SHT_NOTE"
	.sectionflags	@"SHF_NOTE_NV_CUINFO"
        /*0018*/ 	.short	0x0002
        /*001a*/ 	.short	0x0064
        /*001c*/ 	.short	0x0082
	.zero		2


//--------------------- .nv.info                  --------------------------
	.section	.nv.info,"",@"SHT_CUDA_INFO"
	.align	4


	//----- nvinfo : EIATTR_REGCOUNT
	.align		4
        /*0000*/ 	.byte	0x04, 0x2f
        /*0002*/ 	.short	(.L_2 - .L_1)
	.align		4
.L_1:
        /*0004*/ 	.word	index@(_Z28kernelFuncBfloat16Arithmeticv)
        /*0008*/ 	.word	0x00000004


	//----- nvinfo : EIATTR_FRAME_SIZE
	.align		4
.L_2:
        /*000c*/ 	.byte	0x04, 0x11
        /*000e*/ 	.short	(.L_4 - .L_3)
	.align		4
.L_3:
        /*0010*/ 	.word	index@(_Z28kernelFuncBfloat16Arithmeticv)
        /*0014*/ 	.word	0x00000000


	//----- nvinfo : EIATTR_REGCOUNT
	.align		4
.L_4:
        /*0018*/ 	.byte	0x04, 0x2f
        /*001a*/ 	.short	(.L_6 - .L_5)
	.align		4
.L_5:
        /*001c*/ 	.word	index@(_Z29kernelFuncBfloat162Arithmeticv)
        /*0020*/ 	.word	0x00000004


	//----- nvinfo : EIATTR_FRAME_SIZE
	.align		4
.L_6:
        /*0024*/ 	.byte	0x04, 0x11
        /*0026*/ 	.short	(.L_8 - .L_7)
	.align		4
.L_7:
        /*0028*/ 	.word	index@(_Z29kernelFuncBfloat162Arithmeticv)
        /*002c*/ 	.word	0x00000000


	//----- nvinfo : EIATTR_REGCOUNT
	.align		4
.L_8:
        /*0030*/ 	.byte	0x04, 0x2f
        /*0032*/ 	.short	(.L_10 - .L_9)
	.align		4
.L_9:
        /*0034*/ 	.word	index@(_Z28kernelFuncBfloat16Comparisonv)
        /*0038*/ 	.word	0x00000004


	//----- nvinfo : EIATTR_FRAME_SIZE
	.align		4
.L_10:
        /*003c*/ 	.byte	0x04, 0x11
        /*003e*/ 	.short	(.L_12 - .L_11)
	.align		4
.L_11:
        /*0040*/ 	.word	index@(_Z28kernelFuncBfloat16Comparisonv)
        /*0044*/ 	.word	0x00000000


	//----- nvinfo : EIATTR_REGCOUNT
	.align		4
.L_12:
        /*0048*/ 	.byte	0x04, 0x2f
        /*004a*/ 	.short	(.L_14 - .L_13)
	.align		4
.L_13:
        /*004c*/ 	.word	index@(_Z29kernelFuncBfloat162Comparisonv)
        /*0050*/ 	.word	0x00000004


	//----- nvinfo : EIATTR_FRAME_SIZE
	.align		4
.L_14:
        /*0054*/ 	.byte	0x04, 0x11
        /*0056*/ 	.short	(.L_16 - .L_15)
	.align		4
.L_15:
        /*0058*/ 	.word	index@(_Z29kernelFuncBfloat162Comparisonv)
        /*005c*/ 	.word	0x00000000


	//----- nvinfo : EIATTR_REGCOUNT
	.align		4
.L_16:
        /*0060*/ 	.byte	0x04, 0x2f
        /*0062*/ 	.short	(.L_18 - .L_17)
	.align		4
.L_17:
        /*0064*/ 	.word	index@(_Z23test_conversions_deviceP13__nv_bfloat16)
        /*0068*/ 	.word	0x0000000e


	//----- nvinfo : EIATTR_FRAME_SIZE
	.align		4
.L_18:
        /*006c*/ 	.byte	0x04, 0x11
        /*006e*/ 	.short	(.L_20 - .L_19)
	.align		4
.L_19:
        /*0070*/ 	.word	index@(_Z23test_conversions_deviceP13__nv_bfloat16)
        /*0074*/ 	.word	0x00000010


	//----- nvinfo : EIATTR_REGCOUNT
	.align		4
.L_20:
        /*0078*/ 	.byte	0x04, 0x2f
        /*007a*/ 	.short	(.L_22 - .L_21)
	.align		4
.L_21:
        /*007c*/ 	.word	index@(_Z22kernelFuncBfloat16Mathv)
        /*0080*/ 	.word	0x00000004


	//----- nvinfo : EIATTR_FRAME_SIZE
	.align		4
.L_22:
        /*0084*/ 	.byte	0x04, 0x11
        /*0086*/ 	.short	(.L_24 - .L_23)
	.align		4
.L_23:
        /*0088*/ 	.word	index@(_Z22kernelFuncBfloat16Mathv)
        /*008c*/ 	.word	0x00000000


	//----- nvinfo : EIATTR_REGCOUNT
	.align		4
.L_24:
        /*0090*/ 	.byte	0x04, 0x2f
        /*0092*/ 	.short	(.L_26 - .L_25)
	.align		4
.L_25:
        /*0094*/ 	.word	index@(_Z23kernelFuncBfloat162Mathv)
        /*0098*/ 	.word	0x00000004


	//----- nvinfo : EIATTR_FRAME_SIZE
	.align		4
.L_26:
        /*009c*/ 	.byte	0x04, 0x11
        /*009e*/ 	.short	(.L_28 - .L_27)
	.align		4
.L_27:
        /*00a0*/ 	.word	index@(_Z23kernelFuncBfloat162Mathv)
        /*00a4*/ 	.word	0x00000000


	//----- nvinfo : EIATTR_MIN_STACK_SIZE
	.align		4
.L_28:
        /*00a8*/ 	.byte	0x04, 0x12
        /*00aa*/ 	.short	(.L_30 - .L_29)
	.align		4
.L_29:
        /*00ac*/ 	.word	index@(_Z23kernelFuncBfloat162Mathv)
        /*00b0*/ 	.word	0x00000000


	//----- nvinfo : EIATTR_MIN_STACK_SIZE
	.align		4
.L_30:
        /*00b4*/ 	.byte	0x04, 0x12
        /*00b6*/ 	.short	(.L_32 - .L_31)
	.align		4
.L_31:
        /*00b8*/ 	.word	index@(_Z22kernelFuncBfloat16Mathv)
        /*00bc*/ 	.word	0x00000000


	//----- nvinfo : EIATTR_MIN_STACK_SIZE
	.align		4
.L_32:
        /*00c0*/ 	.byte	0x04, 0x12
        /*00c2*/ 	.short	(.L_34 - .L_33)
	.align		4
.L_33:
        /*00c4*/ 	.word	index@(_Z23test_conversions_deviceP13__nv_bfloat16)
        /*00c8*/ 	.word	0x00000010


	//----- nvinfo : EIATTR_MIN_STACK_SIZE
	.align		4
.L_34:
        /*00cc*/ 	.byte	0x04, 0x12
        /*00ce*/ 	.short	(.L_36 - .L_35)
	.align		4
.L_35:
        /*00d0*/ 	.word	index@(_Z29kernelFuncBfloat162Comparisonv)
        /*00d4*/ 	.word	0x00000000


	//----- nvinfo : EIATTR_MIN_STACK_SIZE
	.align		4
.L_36:
        /*00d8*/ 	.byte	0x04, 0x12
        /*00da*/ 	.short	(.L_38 - .L_37)
	.align		4
.L_37:
        /*00dc*/ 	.word	index@(_Z28kernelFuncBfloat16Comparisonv)
        /*00e0*/ 	.word	0x00000000


	//----- nvinfo : EIATTR_MIN_STACK_SIZE
	.align		4
.L_38:
        /*00e4*/ 	.byte	0x04, 0x12
        /*00e6*/ 	.short	(.L_40 - .L_39)
	.align		4
.L_39:
        /*00e8*/ 	.word	index@(_Z29kernelFuncBfloat162Arithmeticv)
        /*00ec*/ 	.word	0x00000000


	//----- nvinfo : EIATTR_MIN_STACK_SIZE
	.align		4
.L_40:
        /*00f0*/ 	.byte	0x04, 0x12
        /*00f2*/ 	.short	(.L_42 - .L_41)
	.align		4
.L_41:
        /*00f4*/ 	.word	index@(_Z28kernelFuncBfloat16Arithmeticv)
        /*00f8*/ 	.word	0x00000000
.L_42:


//--------------------- .nv.compat                --------------------------
	.section	.nv.compat,"",@"SHT_CUDA_COMPAT_INFO"
	.align	4
        /*0000*/ 	.byte	0x02, 0x09, 0x00, 0x00, 0x02, 0x02, 0x01, 0x00, 0x02, 0x05, 0x05, 0x00, 0x03, 0x07, 0x01, 0x01
        /*0010*/ 	.byte	0x02, 0x03, 0x00, 0x00, 0x02, 0x06, 0x01, 0x00, 0x04, 0x0b, 0x08, 0x00, 0x09, 0x00, 0x00, 0x00
        /*0020*/ 	.byte	0x00, 0x00, 0x00, 0x00


//--------------------- .nv.info._Z23kernelFuncBfloat162Mathv --------------------------
	.section	.nv.info._Z23kernelFuncBfloat162Mathv,"",@"SHT_CUDA_INFO"
	.sectionflags	@""
	.align	4


	//----- nvinfo : EIATTR_CUDA_API_VERSION
	.align		4
        /*0000*/ 	.byte	0x04, 0x37
        /*0002*/ 	.short	(.L_44 - .L_43)
.L_43:
        /*0004*/ 	.word	0x00000082


	//----- nvinfo : EIATTR_SPARSE_MMA_MASK
	.align		4
.L_44:
        /*0008*/ 	.byte	0x03, 0x50
        /*000a*/ 	.short	0x0000


	//----- nvinfo : EIATTR_MAXREG_COUNT
	.align		4
        /*000c*/ 	.byte	0x03, 0x1b
        /*000e*/ 	.short	0x00ff


	//----- nvinfo : EIATTR_MERCURY_ISA_VERSION
	.align		4
        /*0010*/ 	.byte	0x03, 0x5f
        /*0012*/ 	.short	0x0101


	//----- nvinfo : EIATTR_VRC_CTA_INIT_COUNT
	.align		4
        /*0014*/ 	.byte	0x02, 0x4a
	.zero		1
	.zero		1


	//----- nvinfo : EIATTR_EXIT_INSTR_OFFSETS
	.align		4
        /*0018*/ 	.byte	0x04, 0x1c
        /*001a*/ 	.short	(.L_46 - .L_45)


	//   ....[0]....
.L_45:
        /*001c*/ 	.word	0x00000010


	//----- nvinfo : EIATTR_SW_WAR
	.align		4
.L_46:
        /*0020*/ 	.byte	0x04, 0x36
        /*0022*/ 	.short	(.L_48 - .L_47)
.L_47:
        /*0024*/ 	.word	0x00000008
.L_48:


//--------------------- .nv.info._Z22kernelFuncBfloat16Mathv --------------------------
	.section	.nv.info._Z22kernelFuncBfloat16Mathv,"",@"SHT_CUDA_INFO"
	.sectionflags	@""
	.align	4


	//----- nvinfo : EIATTR_CUDA_API_VERSION
	.align		4
        /*0000*/ 	.byte	0x04, 0x37
        /*0002*/ 	.short	(.L_50 - .L_49)
.L_49:
        /*0004*/ 	.word	0x00000082


	//----- nvinfo : EIATTR_SPARSE_MMA_MASK
	.align		4
.L_50:
        /*0008*/ 	.byte	0x03, 0x50
        /*000a*/ 	.short	0x0000


	//----- nvinfo : EIATTR_MAXREG_COUNT
	.align		4
        /*000c*/ 	.byte	0x03, 0x1b
        /*000e*/ 	.short	0x00ff


	//----- nvinfo : EIATTR_MERCURY_ISA_VERSION
	.align		4
        /*0010*/ 	.byte	0x03, 0x5f
        /*0012*/ 	.short	0x0101


	//----- nvinfo : EIATTR_VRC_CTA_INIT_COUNT
	.align		4
        /*0014*/ 	.byte	0x02, 0x4a
	.zero		1
	.zero		1


	//----- nvinfo : EIATTR_EXIT_INSTR_OFFSETS
	.align		4
        /*0018*/ 	.byte	0x04, 0x1c
        /*001a*/ 	.short	(.L_52 - .L_51)


	//   ....[0]....
.L_51:
        /*001c*/ 	.word	0x00000010


	//----- nvinfo : EIATTR_SW_WAR
	.align		4
.L_52:
        /*0020*/ 	.byte	0x04, 0x36
        /*0022*/ 	.short	(.L_54 - .L_53)
.L_53:
        /*0024*/ 	.word	0x00000008
.L_54:


//--------------------- .nv.info._Z23test_conversions_deviceP13__nv_bfloat16 --------------------------
	.section	.nv.info._Z23test_conversions_deviceP13__nv_bfloat16,"",@"SHT_CUDA_INFO"
	.sectionflags	@""
	.align	4


	//----- nvinfo : EIATTR_CUDA_API_VERSION
	.align		4
        /*0000*/ 	.byte	0x04, 0x37
        /*0002*/ 	.short	(.L_56 - .L_55)
.L_55:
        /*0004*/ 	.word	0x00000082


	//----- nvinfo : EIATTR_KPARAM_INFO
	.align		4
.L_56:
        /*0008*/ 	.byte	0x04, 0x17
        /*000a*/ 	.short	(.L_58 - .L_57)
.L_57:
        /*000c*/ 	.word	0x00000000
        /*0010*/ 	.short	0x0000
        /*0012*/ 	.short	0x0000
        /*0014*/ 	.byte	0x00, 0xf5, 0x21, 0x00


	//----- nvinfo : EIATTR_SPARSE_MMA_MASK
	.align		4
.L_58:
        /*0018*/ 	.byte	0x03, 0x50
        /*001a*/ 	.short	0x0000


	//----- nvinfo : EIATTR_MAXREG_COUNT
	.align		4
        /*001c*/ 	.byte	0x03, 0x1b
        /*001e*/ 	.short	0x00ff


	//----- nvinfo : EIATTR_MERCURY_ISA_VERSION
	.align		4
        /*0020*/ 	.byte	0x03, 0x5f
        /*0022*/ 	.short	0x0101


	//----- nvinfo : EIATTR_VRC_CTA_INIT_COUNT
	.align		4
        /*0024*/ 	.byte	0x02, 0x4a
	.zero		1
	.zero		1


	//----- nvinfo : EIATTR_EXIT_INSTR_OFFSETS
	.align		4
        /*0028*/ 	.byte	0x04, 0x1c
        /*002a*/ 	.short	(.L_60 - .L_59)


	//   ....[0]....
.L_59:
        /*002c*/ 	.word	0x000001e0


	//----- nvinfo : EIATTR_CBANK_PARAM_SIZE
	.align		4
.L_60:
        /*0030*/ 	.byte	0x03, 0x19
        /*0032*/ 	.short	0x0008


	//----- nvinfo : EIATTR_PARAM_CBANK
	.align		4
        /*0034*/ 	.byte	0x04, 0x0a
        /*0036*/ 	.short	(.L_62 - .L_61)
	.align		4
.L_61:
        /*0038*/ 	.word	index@(.nv.constant0._Z23test_conversions_deviceP13__nv_bfloat16)
        /*003c*/ 	.short	0x0380
        /*003e*/ 	.short	0x0008


	//----- nvinfo : EIATTR_SW_WAR
	.align		4
.L_62:
        /*0040*/ 	.byte	0x04, 0x36
        /*0042*/ 	.short	(.L_64 - .L_63)
.L_63:
        /*0044*/ 	.word	0x00000008
.L_64:


//--------------------- .nv.info._Z29kernelFuncBfloat162Comparisonv --------------------------
	.section	.nv.info._Z29kernelFuncBfloat162Comparisonv,"",@"SHT_CUDA_INFO"
	.sectionflags	@""
	.align	4


	//----- nvinfo : EIATTR_CUDA_API_VERSION
	.align		4
        /*0000*/ 	.byte	0x04, 0x37
        /*0002*/ 	.short	(.L_66 - .L_65)
.L_65:
        /*0004*/ 	.word	0x00000082


	//----- nvinfo : EIATTR_SPARSE_MMA_MASK
	.align		4
.L_66:
        /*0008*/ 	.byte	0x03, 0x50
        /*000a*/ 	.short	0x0000


	//----- nvinfo : EIATTR_MAXREG_COUNT
	.align		4
        /*000c*/ 	.byte	0x03, 0x1b
        /*000e*/ 	.short	0x00ff


	//----- nvinfo : EIATTR_MERCURY_ISA_VERSION
	.align		4
        /*0010*/ 	.byte	0x03, 0x5f
        /*0012*/ 	.short	0x0101


	//----- nvinfo : EIATTR_VRC_CTA_INIT_COUNT
	.align		4
        /*0014*/ 	.byte	0x02, 0x4a
	.zero		1
	.zero		1


	//----- nvinfo : EIATTR_EXIT_INSTR_OFFSETS
	.align		4
        /*0018*/ 	.byte	0x04, 0x1c
        /*001a*/ 	.short	(.L_68 - .L_67)


	//   ....[0]....
.L_67:
        /*001c*/ 	.word	0x00000010


	//----- nvinfo : EIATTR_SW_WAR
	.align		4
.L_68:
        /*0020*/ 	.byte	0x04, 0x36
        /*0022*/ 	.short	(.L_70 - .L_69)
.L_69:
        /*0024*/ 	.word	0x00000008
.L_70:


//--------------------- .nv.info._Z28kernelFuncBfloat16Comparisonv --------------------------
	.section	.nv.info._Z28kernelFuncBfloat16Comparisonv,"",@"SHT_CUDA_INFO"
	.sectionflags	@""
	.align	4


	//----- nvinfo : EIATTR_CUDA_API_VERSION
	.align		4
        /*0000*/ 	.byte	0x04, 0x37
        /*0002*/ 	.short	(.L_72 - .L_71)
.L_71:
        /*0004*/ 	.word	0x00000082


	//----- nvinfo : EIATTR_SPARSE_MMA_MASK
	.align		4
.L_72:
        /*0008*/ 	.byte	0x03, 0x50
        /*000a*/ 	.short	0x0000


	//----- nvinfo : EIATTR_MAXREG_COUNT
	.align		4
        /*000c*/ 	.byte	0x03, 0x1b
        /*000e*/ 	.short	0x00ff


	//----- nvinfo : EIATTR_MERCURY_ISA_VERSION
	.align		4
        /*0010*/ 	.byte	0x03, 0x5f
        /*0012*/ 	.short	0x0101


	//----- nvinfo : EIATTR_VRC_CTA_INIT_COUNT
	.align		4
        /*0014*/ 	.byte	0x02, 0x4a
	.zero		1
	.zero		1


	//----- nvinfo : EIATTR_EXIT_INSTR_OFFSETS
	.align		4
        /*0018*/ 	.byte	0x04, 0x1c
        /*001a*/ 	.short	(.L_74 - .L_73)


	//   ....[0]....
.L_73:
        /*001c*/ 	.word	0x00000010


	//----- nvinfo : EIATTR_SW_WAR
	.align		4
.L_74:
        /*0020*/ 	.byte	0x04, 0x36
        /*0022*/ 	.short	(.L_76 - .L_75)
.L_75:
        /*0024*/ 	.word	0x00000008
.L_76:


//--------------------- .nv.info._Z29kernelFuncBfloat162Arithmeticv --------------------------
	.section	.nv.info._Z29kernelFuncBfloat162Arithmeticv,"",@"SHT_CUDA_INFO"
	.sectionflags	@""
	.align	4


	//----- nvinfo : EIATTR_CUDA_API_VERSION
	.align		4
        /*0000*/ 	.byte	0x04, 0x37
        /*0002*/ 	.short	(.L_78 - .L_77)
.L_77:
        /*0004*/ 	.word	0x00000082


	//----- nvinfo : EIATTR_SPARSE_MMA_MASK
	.align		4
.L_78:
        /*0008*/ 	.byte	0x03, 0x50
        /*000a*/ 	.short	0x0000


	//----- nvinfo : EIATTR_MAXREG_COUNT
	.align		4
        /*000c*/ 	.byte	0x03, 0x1b
        /*000e*/ 	.short	0x00ff


	//----- nvinfo : EIATTR_MERCURY_ISA_VERSION
	.align		4
        /*0010*/ 	.byte	0x03, 0x5f
        /*0012*/ 	.short	0x0101


	//----- nvinfo : EIATTR_VRC_CTA_INIT_COUNT
	.align		4
        /*0014*/ 	.byte	0x02, 0x4a
	.zero		1
	.zero		1


	//----- nvinfo : EIATTR_EXIT_INSTR_OFFSETS
	.align		4
        /*0018*/ 	.byte	0x04, 0x1c
        /*001a*/ 	.short	(.L_80 - .L_79)


	//   ....[0]....
.L_79:
        /*001c*/ 	.word	0x00000010


	//----- nvinfo : EIATTR_SW_WAR
	.align		4
.L_80:
        /*0020*/ 	.byte	0x04, 0x36
        /*0022*/ 	.short	(.L_82 - .L_81)
.L_81:
        /*0024*/ 	.word	0x00000008
.L_82:


//--------------------- .nv.info._Z28kernelFuncBfloat16Arithmeticv --------------------------
	.section	.nv.info._Z28kernelFuncBfloat16Arithmeticv,"",@"SHT_CUDA_INFO"
	.sectionflags	@""
	.align	4


	//----- nvinfo : EIATTR_CUDA_API_VERSION
	.align		4
        /*0000*/ 	.byte	0x04, 0x37
        /*0002*/ 	.short	(.L_84 - .L_83)
.L_83:
        /*0004*/ 	.word	0x00000082


	//----- nvinfo : EIATTR_SPARSE_MMA_MASK
	.align		4
.L_84:
        /*0008*/ 	.byte	0x03, 0x50
        /*000a*/ 	.short	0x0000


	//----- nvinfo : EIATTR_MAXREG_COUNT
	.align		4
        /*000c*/ 	.byte	0x03, 0x1b
        /*000e*/ 	.short	0x00ff


	//----- nvinfo : EIATTR_MERCURY_ISA_VERSION
	.align		4
        /*0010*/ 	.byte	0x03, 0x5f
        /*0012*/ 	.short	0x0101


	//----- nvinfo : EIATTR_VRC_CTA_INIT_COUNT
	.align		4
        /*0014*/ 	.byte	0x02, 0x4a
	.zero		1
	.zero		1


	//----- nvinfo : EIATTR_EXIT_INSTR_OFFSETS
	.align		4
        /*0018*/ 	.byte	0x04, 0x1c
        /*001a*/ 	.short	(.L_86 - .L_85)


	//   ....[0]....
.L_85:
        /*001c*/ 	.word	0x00000010


	//----- nvinfo : EIATTR_SW_WAR
	.align		4
.L_86:
        /*0020*/ 	.byte	0x04, 0x36
        /*0022*/ 	.short	(.L_88 - .L_87)
.L_87:
        /*0024*/ 	.word	0x00000008
.L_88:


//--------------------- .nv.callgraph             --------------------------
	.section	.nv.callgraph,"",@"SHT_CUDA_CALLGRAPH"
	.align	4
	.sectionentsize	8
	.align		4
        /*0000*/ 	.word	0x00000000
	.align		4
        /*0004*/ 	.word	0xffffffff
	.align		4
        /*0008*/ 	.word	0x00000000
	.align		4
        /*000c*/ 	.word	0xfffffffe
	.align		4
        /*0010*/ 	.word	0x00000000
	.align		4
        /*0014*/ 	.word	0xfffffffd
	.align		4
        /*0018*/ 	.word	0x00000000
	.align		4
        /*001c*/ 	.word	0xfffffffc


//--------------------- .nv.constant4             --------------------------
	.section	.nv.constant4,"a",@progbits
	.align	8
	.align		8
.nv.constant4:
        /*0000*/ 	.dword	__cudart_i2opi_f


//--------------------- .text._Z23kernelFuncBfloat162Mathv --------------------------
	.section	.text._Z23kernelFuncBfloat162Mathv,"ax",@progbits
	.align	128
        .global         _Z23kernelFuncBfloat162Mathv
        .type           _Z23kernelFuncBfloat162Mathv,@function
        .size           _Z23kernelFuncBfloat162Mathv,(.L_x_7 - _Z23kernelFuncBfloat162Mathv)
        .other          _Z23kernelFuncBfloat162Mathv,@"STO_CUDA_ENTRY STV_DEFAULT"
_Z23kernelFuncBfloat162Mathv:
.text._Z23kernelFuncBfloat162Mathv:
[----:B------:R-:W-:Y:S01]  /*0000*/  LDC R1, c[0x0][0x37c] ;  /* 0x0000df00ff017b82 */ /* 0x000fe20000000800 */
[----:B------:R-:W-:Y:S05]  /*0010*/  EXIT ;  /* 0x000000000000794d */ /* 0x000fea0003800000 */
.L_x_0:
[----:B------:R-:W-:-:S00]  /*0020*/  BRA `(.L_x_0) ;  /* 0xfffffffc00fc7947 */ /* 0x000fc0000383ffff */
[----:B------:R-:W-:-:S00]  /*0030*/  NOP ;  /* 0x0000000000007918 */ /* 0x000fc00000000000 */
        /* <DEDUP_REMOVED lines=12> */
.L_x_7:


//--------------------- .text._Z22kernelFuncBfloat16Mathv --------------------------
	.section	.text._Z22kernelFuncBfloat16Mathv,"ax",@progbits
	.align	128
        .global         _Z22kernelFuncBfloat16Mathv
        .type           _Z22kernelFuncBfloat16Mathv,@function
        .size           _Z22kernelFuncBfloat16Mathv,(.L_x_8 - _Z22kernelFuncBfloat16Mathv)
        .other          _Z22kernelFuncBfloat16Mathv,@"STO_CUDA_ENTRY STV_DEFAULT"
_Z22kernelFuncBfloat16Mathv:
.text._Z22kernelFuncBfloat16Mathv:
[----:B------:R-:W-:Y:S01]  /*0000*/  LDC R1, c[0x0][0x37c] ;  /* 0x0000df00ff017b82 */ /* 0x000fe20000000800 */
[----:B------:R-:W-:Y:S05]  /*0010*/  EXIT ;  /* 0x000000000000794d */ /* 0x000fea0003800000 */
.L_x_1:
        /* <DEDUP_REMOVED lines=14> */
.L_x_8:


//--------------------- .text._Z23test_conversions_deviceP13__nv_bfloat16 --------------------------
	.section	.text._Z23test_conversions_deviceP13__nv_bfloat16,"ax",@progbits
	.align	128
        .global         _Z23test_conversions_deviceP13__nv_bfloat16
        .type           _Z23test_conversions_deviceP13__nv_bfloat16,@function
        .size           _Z23test_conversions_deviceP13__nv_bfloat16,(.L_x_9 - _Z23test_conversions_deviceP13__nv_bfloat16)
        .other          _Z23test_conversions_deviceP13__nv_bfloat16,@"STO_CUDA_ENTRY STV_DEFAULT"
_Z23test_conversions_deviceP13__nv_bfloat16:
.text._Z23test_conversions_deviceP13__nv_bfloat16:
[----:B------:R-:W0:Y:S01]  /*0000*/  LDC R1, c[0x0][0x37c] ;  /* 0x0000df00ff017b82 */ /* 0x000e220000000800 */
[----:B------:R-:W1:Y:S01]  /*0010*/  LDCU UR6, c[0x0][0x2f8] ;  /* 0x00005f00ff0677ac */ /* 0x000e620008000800 */
[----:B0-----:R-:W-:Y:S01]  /*0020*/  VIADD R1, R1, 0xfffffff0 ;  /* 0xfffffff001017836 */ /* 0x001fe20000000000 */
[----:B------:R-:W0:Y:S01]  /*0030*/  LDCU UR7, c[0x0][0x2fc] ;  /* 0x00005f80ff0777ac */ /* 0x000e220008000800 */
[----:B------:R-:W2:Y:S03]  /*0040*/  LDCU.64 UR4, c[0x0][0x358] ;  /* 0x00006b00ff0477ac */ /* 0x000ea60008000a00 */
[----:B-1----:R-:W-:-:S05]  /*0050*/  IADD3 R10, P0, PT, R1, UR6, RZ ;  /* 0x00000006010a7c10 */ /* 0x002fca000ff1e0ff */
[----:B0-----:R-:W-:-:S05]  /*0060*/  IMAD.X R11, RZ, RZ, UR7, P0 ;  /* 0x00000007ff0b7e24 */ /* 0x001fca00080e06ff */
[----:B--2---:R-:W2:Y:S01]  /*0070*/  LDG.E.LU.U16 R0, desc[UR4][R10.64] ;  /* 0x000000040a007981 */ /* 0x004ea2000c3e1500 */
[----:B------:R-:W2:Y:S03]  /*0080*/  I2F.BF16.U16.RP R5, R1 ;  /* 0x0000000100057306 */ /* 0x000ea6000010a000 */
[----:B------:R-:W3:Y:S01]  /*0090*/  LDG.E.LU R2, desc[UR4][R10.64+0x4] ;  /* 0x000004040a027981 */ /* 0x000ee2000c3e1900 */
[----:B------:R-:W0:Y:S08]  /*00a0*/  LDC.64 R8, c[0x0][0x380] ;  /* 0x0000e000ff087b82 */ /* 0x000e300000000a00 */
[----:B------:R-:W1:Y:S01]  /*00b0*/  LDC.64 R6, c[0x0][0x380] ;  /* 0x0000e000ff067b82 */ /* 0x000e620000000a00 */
[----:B--2---:R-:W-:Y:S01]  /*00c0*/  PRMT R5, R5, 0x5410, R0 ;  /* 0x0000541005057816 */ /* 0x004fe20000000000 */
[----:B------:R-:W-:Y:S04]  /*00d0*/  STL [R1+0x4], R0 ;  /* 0x0000040001007387 */ /* 0x000fe80000100800 */
[----:B------:R-:W-:Y:S04]  /*00e0*/  STL [R1], R5 ;  /* 0x0000000501007387 */ /* 0x000fe80000100800 */
[----:B------:R-:W0:Y:S04]  /*00f0*/  LDL.U16 R3, [R1] ;  /* 0x0000000001037983 */ /* 0x000e280000100400 */
[----:B------:R-:W2:Y:S04]  /*0100*/  LDL R4, [R1+0x4] ;  /* 0x0000040001047983 */ /* 0x000ea80000100800 */
[----:B---3--:R-:W-:Y:S04]  /*0110*/  STL [R1+0x8], R2 ;  /* 0x0000080201007387 */ /* 0x008fe80000100800 */
[----:B0-----:R-:W-:Y:S04]  /*0120*/  STG.E.U16.STRONG.GPU desc[UR4][R8.64+0x2], R3 ;  /* 0x0000020308007986 */ /* 0x001fe8000c10f504 */
[----:B------:R-:W-:Y:S04]  /*0130*/  STG.E.U16.STRONG.GPU desc[UR4][R10.64+0x2], R3 ;  /* 0x000002030a007986 */ /* 0x000fe8000c10f504 */
[----:B--2---:R-:W-:Y:S04]  /*0140*/  STG.E.STRONG.GPU desc[UR4][R10.64+0x8], R4 ;  /* 0x000008040a007986 */ /* 0x004fe8000c10f904 */
[----:B-1----:R-:W-:Y:S04]  /*0150*/  STG.E.EF.U16 desc[UR4][R6.64], R3 ;  /* 0x0000000306007986 */ /* 0x002fe8000c001504 */
[----:B------:R-:W-:Y:S04]  /*0160*/  STG.E.EF.U16 desc[UR4][R10.64+0x2], R3 ;  /* 0x000002030a007986 */ /* 0x000fe8000c001504 */
[----:B------:R-:W-:Y:S04]  /*0170*/  STG.E.EF desc[UR4][R10.64+0x8], R4 ;  /* 0x000008040a007986 */ /* 0x000fe8000c001904 */
[----:B------:R-:W-:Y:S04]  /*0180*/  STG.E.U16.STRONG.SM desc[UR4][R8.64+0x2], R3 ;  /* 0x0000020308007986 */ /* 0x000fe8000c10b504 */
[----:B------:R-:W-:Y:S04]  /*0190*/  STG.E.U16.STRONG.SM desc[UR4][R10.64+0x2], R3 ;  /* 0x000002030a007986 */ /* 0x000fe8000c10b504 */
[----:B------:R-:W-:Y:S04]  /*01a0*/  STG.E.STRONG.SM desc[UR4][R10.64+0x8], R4 ;  /* 0x000008040a007986 */ /* 0x000fe8000c10b904 */
[----:B------:R-:W-:Y:S04]  /*01b0*/  STG.E.U16.STRONG.SYS desc[UR4][R6.64], R3 ;  /* 0x0000000306007986 */ /* 0x000fe8000c115504 */
[----:B------:R-:W-:Y:S04]  /*01c0*/  STG.E.U16.STRONG.SYS desc[UR4][R10.64+0x2], R3 ;  /* 0x000002030a007986 */ /* 0x000fe8000c115504 */
[----:B------:R-:W-:Y:S01]  /*01d0*/  STG.E.STRONG.SYS desc[UR4][R10.64+0x8], R4 ;  /* 0x000008040a007986 */ /* 0x000fe2000c115904 */
[----:B------:R-:W-:Y:S05]  /*01e0*/  EXIT ;  /* 0x000000000000794d */ /* 0x000fea0003800000 */
.L_x_2:
        /* <DEDUP_REMOVED lines=9> */
.L_x_9:


//--------------------- .text._Z29kernelFuncBfloat162Comparisonv --------------------------
	.section	.text._Z29kernelFuncBfloat162Comparisonv,"ax",@progbits
	.align	128
        .global         _Z29kernelFuncBfloat162Comparisonv
        .type           _Z29kernelFuncBfloat162Comparisonv,@function
        .size           _Z29kernelFuncBfloat162Comparisonv,(.L_x_10 - _Z29kernelFuncBfloat162Comparisonv)
        .other          _Z29kernelFuncBfloat162Comparisonv,@"STO_CUDA_ENTRY STV_DEFAULT"
_Z29kernelFuncBfloat162Comparisonv:
.text._Z29kernelFuncBfloat162Comparisonv:
[----:B------:R-:W-:Y:S01]  /*0000*/  LDC R1, c[0x0][0x37c] ;  /* 0x0000df00ff017b82 */ /* 0x000fe20000000800 */
[----:B------:R-:W-:Y:S05]  /*0010*/  EXIT ;  /* 0x000000000000794d */ /* 0x000fea0003800000 */
.L_x_3:
        /* <DEDUP_REMOVED lines=14> */
.L_x_10:


//--------------------- .text._Z28kernelFuncBfloat16Comparisonv --------------------------
	.section	.text._Z28kernelFuncBfloat16Comparisonv,"ax",@progbits
	.align	128
        .global         _Z28kernelFuncBfloat16Comparisonv
        .type           _Z28kernelFuncBfloat16Comparisonv,@function
        .size           _Z28kernelFuncBfloat16Comparisonv,(.L_x_11 - _Z28kernelFuncBfloat16Comparisonv)
        .other          _Z28kernelFuncBfloat16Comparisonv,@"STO_CUDA_ENTRY STV_DEFAULT"
_Z28kernelFuncBfloat16Comparisonv:
.text._Z28kernelFuncBfloat16Comparisonv:
[----:B------:R-:W-:Y:S01]  /*0000*/  LDC R1, c[0x0][0x37c] ;  /* 0x0000df00ff017b82 */ /* 0x000fe20000000800 */
[----:B------:R-:W-:Y:S05]  /*0010*/  EXIT ;  /* 0x000000000000794d */ /* 0x000fea0003800000 */
.L_x_4:
        /* <DEDUP_REMOVED lines=14> */
.L_x_11:


//--------------------- .text._Z29kernelFuncBfloat162Arithmeticv --------------------------
	.section	.text._Z29kernelFuncBfloat162Arithmeticv,"ax",@progbits
	.align	128
        .global         _Z29kernelFuncBfloat162Arithmeticv
        .type           _Z29kernelFuncBfloat162Arithmeticv,@function
        .size           _Z29kernelFuncBfloat162Arithmeticv,(.L_x_12 - _Z29kernelFuncBfloat162Arithmeticv)
        .other          _Z29kernelFuncBfloat162Arithmeticv,@"STO_CUDA_ENTRY STV_DEFAULT"
_Z29kernelFuncBfloat162Arithmeticv:
.text._Z29kernelFuncBfloat162Arithmeticv:
[----:B------:R-:W-:Y:S01]  /*0000*/  LDC R1, c[0x0][0x37c] ;  /* 0x0000df00ff017b82 */ /* 0x000fe20000000800 */
[----:B------:R-:W-:Y:S05]  /*0010*/  EXIT ;  /* 0x000000000000794d */ /* 0x000fea0003800000 */
.L_x_5:
        /* <DEDUP_REMOVED lines=14> */
.L_x_12:


//--------------------- .text._Z28kernelFuncBfloat16Arithmeticv --------------------------
	.section	.text._Z28kernelFuncBfloat16Arithmeticv,"ax",@progbits
	.align	128
        .global         _Z28kernelFuncBfloat16Arithmeticv
        .type           _Z28kernelFuncBfloat16Arithmeticv,@function
        .size           _Z28kernelFuncBfloat16Arithmeticv,(.L_x_13 - _Z28kernelFuncBfloat16Arithmeticv)
        .other          _Z28kernelFuncBfloat16Arithmeticv,@"STO_CUDA_ENTRY STV_DEFAULT"
_Z28kernelFuncBfloat16Arithmeticv:
.text._Z28kernelFuncBfloat16Arithmeticv:
[----:B------:R-:W-:Y:S01]  /*0000*/  LDC R1, c[0x0][0x37c] ;  /* 0x0000df00ff017b82 */ /* 0x000fe20000000800 */
[----:B------:R-:W-:Y:S05]  /*0010*/  EXIT ;  /* 0x000000000000794d */ /* 0x000fea0003800000 */
.L_x_6:
        /* <DEDUP_REMOVED lines=14> */
.L_x_13:


//--------------------- .nv.global.init           --------------------------
	.section	.nv.global.init,"aw",@progbits
	.align	4
.nv.global.init:
	.type		__cudart_i2opi_f,@object
	.size		__cudart_i2opi_f,(.L_0 - __cudart_i2opi_f)
__cudart_i2opi_f:
        /*0000*/ 	.byte	0x41, 0x90, 0x43, 0x3c, 0x99, 0x95, 0x62, 0xdb, 0xc0, 0xdd, 0x34, 0xf5, 0xd1, 0x57, 0x27, 0xfc
        /*0010*/ 	.byte	0x29, 0x15, 0x44, 0x4e, 0x6e, 0x83, 0xf9, 0xa2
.L_0:


//--------------------- .nv.shared.reserved.0     --------------------------
	.section	.nv.shared.reserved.0,"aw",@nobits
	.weak		__nv_reservedSMEM_offset_0_alias
	.size		__nv_reservedSMEM_offset_0_alias, 0, 64
	.other		__nv_reservedSMEM_offset_0_alias,@"STO_CUDA_RESERVED_SHARED STV_DEFAULT"
__nv_reservedSMEM_offset_0_alias:
	.zero		0
	.zero		64


//--------------------- .nv.constant0._Z23kernelFuncBfloat162Mathv --------------------------
	.section	.nv.constant0._Z23kernelFuncBfloat162Mathv,"a",@progbits
	.sectionflags	@""
	.align	4
.nv.constant0._Z23kernelFuncBfloat162Mathv:
	.zero		896


//--------------------- .nv.constant0._Z22kernelFuncBfloat16Mathv --------------------------
	.section	.nv.constant0._Z22kernelFuncBfloat16Mathv,"a",@progbits
	.sectionflags	@""
	.align	4
.nv.constant0._Z22kernelFuncBfloat16Mathv:
	.zero		896


//--------------------- .nv.constant0._Z23test_conversions_deviceP13__nv_bfloat16 --------------------------
	.section	.nv.constant0._Z23test_conversions_deviceP13__nv_bfloat16,"a",@progbits
	.sectionflags	@""
	.align	4
.nv.constant0._Z23test_conversions_deviceP13__nv_bfloat16:
	.zero		904


//--------------------- .nv.constant0._Z29kernelFuncBfloat162Comparisonv --------------------------
	.section	.nv.constant0._Z29kernelFuncBfloat162Comparisonv,"a",@progbits
	.sectionflags	@""
	.align	4
.nv.constant0._Z29kernelFuncBfloat162Comparisonv:
	.zero		896


//--------------------- .nv.constant0._Z28kernelFuncBfloat16Comparisonv --------------------------
	.section	.nv.constant0._Z28kernelFuncBfloat16Comparisonv,"a",@progbits
	.sectionflags	@""
	.align	4
.nv.constant0._Z28kernelFuncBfloat16Comparisonv:
	.zero		896


//--------------------- .nv.constant0._Z29kernelFuncBfloat162Arithmeticv --------------------------
	.section	.nv.constant0._Z29kernelFuncBfloat162Arithmeticv,"a",@progbits
	.sectionflags	@""
	.align	4
.nv.constant0._Z29kernelFuncBfloat162Arithmeticv:
	.zero		896


//--------------------- .nv.constant0._Z28kernelFuncBfloat16Arithmeticv --------------------------
	.section	.nv.constant0._Z28kernelFuncBfloat16Arithmeticv,"a",@progbits
	.sectionflags	@""
	.align	4
.nv.constant0._Z28kernelFuncBfloat16Arithmeticv:
	.zero		896


//--------------------- SYMBOLS --------------------------

	.type		.nv.reservedSmem.offset0,@object
	.size		.nv.reservedSmem.offset0,0x4
